//
// Generated by NVIDIA NVVM Compiler
//
// Compiler Build ID: CL-36424714
// Cuda compilation tools, release 13.0, V13.0.88
// Based on NVVM 20.0.0
//

.version 9.0
.target sm_100
.address_size 64

	// .globl	_Z26print_multiplication_tablev
.extern .func  (.param .b32 func_retval0) vprintf
(
	.param .b64 vprintf_param_0,
	.param .b64 vprintf_param_1
)
;
.global .align 1 .b8 $str[14] = {37, 100, 32, 120, 32, 37, 100, 32, 61, 32, 37, 100, 10};

.visible .entry _Z26print_multiplication_tablev()
{
	.local .align 8 .b8 	__local_depot0[16];
	.reg .b64 	%SP;
	.reg .b64 	%SPL;
	.reg .pred 	%p<4>;
	.reg .b32 	%r<13>;
	.reg .b64 	%rd<5>;

	mov.u64 	%SPL, __local_depot0;
	cvta.local.u64 	%SP, %SPL;
	mov.u32 	%r3, %ctaid.x;
	mov.u32 	%r4, %ntid.x;
	mov.u32 	%r5, %tid.x;
	mad.lo.s32 	%r1, %r3, %r4, %r5;
	mov.u32 	%r6, %ctaid.y;
	mov.u32 	%r7, %ntid.y;
	mov.u32 	%r8, %tid.y;
	mad.lo.s32 	%r9, %r6, %r7, %r8;
	setp.gt.s32 	%p1, %r1, 9;
	setp.gt.u32 	%p2, %r9, 9;
	or.pred  	%p3, %p1, %p2;
	@%p3 bra 	$L__BB0_2;
	add.u64 	%rd1, %SP, 0;
	add.u64 	%rd2, %SPL, 0;
	mul.lo.s32 	%r10, %r1, %r9;
	st.local.v2.u32 	[%rd2], {%r1, %r9};
	st.local.u32 	[%rd2+8], %r10;
	mov.u64 	%rd3, $str;
	cvta.global.u64 	%rd4, %rd3;
	{ // callseq 0, 0
	.param .b64 param0;
	st.param.b64 	[param0], %rd4;
	.param .b64 param1;
	st.param.b64 	[param1], %rd1;
	.param .b32 retval0;
	call.uni (retval0), 
	vprintf, 
	(
	param0, 
	param1
	);
	ld.param.b32 	%r11, [retval0];
	} // callseq 0
$L__BB0_2:
	ret;

}


// ===== COMPILED SASS (sm_100) =====

	.target	sm_100

	.elftype	@"ET_EXEC"


//--------------------- .note.nv.tkinfo           --------------------------
	.section	.note.nv.tkinfo,"",@"SHT_NOTE"
	.sectionflags	@"SHF_NOTE_NV_TKINFO"
	.tkinfo
        /*0018*/ 	.word	0x00000002
        /*0030*/ 	.string	""
        /*0030*/ 	.string	"ptxas"
        /*0030*/ 	.string	"Cuda compilation tools, release 13.0, V13.0.88"
        /*0030*/ 	.string	"Build cuda_13.0.r13.0/compiler.36424714_0"
        /*0030*/ 	.string	"-arch sm_100 -m 64 "



//--------------------- .note.nv.cuinfo           --------------------------
	.section	.note.nv.cuinfo,"",@"SHT_NOTE"
	.sectionflags	@"SHF_NOTE_NV_CUINFO"
        /*0018*/ 	.short	0x0002
        /*001a*/ 	.short	0x0064
        /*001c*/ 	.short	0x0082
	.zero		2


//--------------------- .nv.info                  --------------------------
	.section	.nv.info,"",@"SHT_CUDA_INFO"
	.align	4


	//----- nvinfo : EIATTR_REGCOUNT
	.align		4
        /*0000*/ 	.byte	0x04, 0x2f
        /*0002*/ 	.short	(.L_2 - .L_1)
	.align		4
.L_1:
        /*0004*/ 	.word	index@(_Z26print_multiplication_tablev)
        /*0008*/ 	.word	0x00000018


	//----- nvinfo : EIATTR_FRAME_SIZE
	.align		4
.L_2:
        /*000c*/ 	.byte	0x04, 0x11
        /*000e*/ 	.short	(.L_4 - .L_3)
	.align		4
.L_3:
        /*0010*/ 	.word	index@(_Z26print_multiplication_tablev)
        /*0014*/ 	.word	0x00000010


	//----- nvinfo : EIATTR_MIN_STACK_SIZE
	.align		4
.L_4:
        /*0018*/ 	.byte	0x04, 0x12
        /*001a*/ 	.short	(.L_6 - .L_5)
	.align		4
.L_5:
        /*001c*/ 	.word	index@(_Z26print_multiplication_tablev)
        /*0020*/ 	.word	0x00000010
.L_6:


//--------------------- .nv.compat                --------------------------
	.section	.nv.compat,"",@"SHT_CUDA_COMPAT_INFO"
	.align	4
        /*0000*/ 	.byte	0x02, 0x09, 0x00, 0x00, 0x02, 0x02, 0x01, 0x00, 0x02, 0x05, 0x05, 0x00, 0x03, 0x07, 0x01, 0x01
        /*0010*/ 	.byte	0x02, 0x03, 0x00, 0x00, 0x02, 0x06, 0x01, 0x00, 0x04, 0x0b, 0x08, 0x00, 0x09, 0x00, 0x00, 0x00
        /*0020*/ 	.byte	0x00, 0x00, 0x00, 0x00


//--------------------- .nv.info._Z26print_multiplication_tablev --------------------------
	.section	.nv.info._Z26print_multiplication_tablev,"",@"SHT_CUDA_INFO"
	.sectionflags	@""
	.align	4


	//----- nvinfo : EIATTR_CUDA_API_VERSION
	.align		4
        /*0000*/ 	.byte	0x04, 0x37
        /*0002*/ 	.short	(.L_8 - .L_7)
.L_7:
        /*0004*/ 	.word	0x00000082


	//----- nvinfo : EIATTR_SPARSE_MMA_MASK
	.align		4
.L_8:
        /*0008*/ 	.byte	0x03, 0x50
        /*000a*/ 	.short	0x0000


	//----- nvinfo : EIATTR_MAXREG_COUNT
	.align		4
        /*000c*/ 	.byte	0x03, 0x1b
        /*000e*/ 	.short	0x00ff


	//----- nvinfo : EIATTR_EXTERNS
	.align		4
        /*0010*/ 	.byte	0x04, 0x0f
        /*0012*/ 	.short	(.L_10 - .L_9)


	//   ....[0]....
	.align		4
.L_9:
        /*0014*/ 	.word	index@(vprintf)


	//----- nvinfo : EIATTR_MERCURY_ISA_VERSION
	.align		4
.L_10:
        /*0018*/ 	.byte	0x03, 0x5f
        /*001a*/ 	.short	0x0101


	//----- nvinfo : EIATTR_VRC_CTA_INIT_COUNT
	.align		4
        /*001c*/ 	.byte	0x02, 0x4a
	.zero		1
	.zero		1


	//----- nvinfo : EIATTR_SYSCALL_OFFSETS
	.align		4
        /*0020*/ 	.byte	0x04, 0x46
        /*0022*/ 	.short	(.L_12 - .L_11)


	//   ....[0]....
.L_11:
        /*0024*/ 	.word	0x000001a0


	//----- nvinfo : EIATTR_EXIT_INSTR_OFFSETS
	.align		4
.L_12:
        /*0028*/ 	.byte	0x04, 0x1c
        /*002a*/ 	.short	(.L_14 - .L_13)


	//   ....[0]....
.L_13:
        /*002c*/ 	.word	0x00000100


	//   ....[1]....
        /*0030*/ 	.word	0x000001b0


	//----- nvinfo : EIATTR_CRS_STACK_SIZE
	.align		4
.L_14:
        /*0034*/ 	.byte	0x04, 0x1e
        /*0036*/ 	.short	(.L_16 - .L_15)
.L_15:
        /*0038*/ 	.word	0x00000000


	//----- nvinfo : EIATTR_SW_WAR
	.align		4
.L_16:
        /*003c*/ 	.byte	0x04, 0x36
        /*003e*/ 	.short	(.L_18 - .L_17)
.L_17:
        /*0040*/ 	.word	0x00000008
.L_18:


//--------------------- .nv.callgraph             --------------------------
	.section	.nv.callgraph,"",@"SHT_CUDA_CALLGRAPH"
	.align	4
	.sectionentsize	8
	.align		4
        /*0000*/ 	.word	0x00000000
	.align		4
        /*0004*/ 	.word	0xffffffff
	.align		4
        /*0008*/ 	.word	index@(_Z26print_multiplication_tablev)
	.align		4
        /*000c*/ 	.word	index@(vprintf)
	.align		4
        /*0010*/ 	.word	0x00000000
	.align		4
        /*0014*/ 	.word	0xfffffffe
	.align		4
        /*0018*/ 	.word	0x00000000
	.align		4
        /*001c*/ 	.word	0xfffffffd
	.align		4
        /*0020*/ 	.word	0x00000000
	.align		4
        /*0024*/ 	.word	0xfffffffc


//--------------------- .nv.constant4             --------------------------
	.section	.nv.constant4,"a",@progbits
	.align	8
	.align		8
.nv.constant4:
        /*0000*/ 	.dword	vprintf
	.align		8
        /*0008*/ 	.dword	$str


//--------------------- .text._Z26print_multiplication_tablev --------------------------
	.section	.text._Z26print_multiplication_tablev,"ax",@progbits
	.align	128
        .global         _Z26print_multiplication_tablev
        .type           _Z26print_multiplication_tablev,@function
        .size           _Z26print_multiplication_tablev,(.L_x_2 - _Z26print_multiplication_tablev)
        .other          _Z26print_multiplication_tablev,@"STO_CUDA_ENTRY STV_DEFAULT"
_Z26print_multiplication_tablev:
.text._Z26print_multiplication_tablev:
[----:B------:R-:W0:Y:S01]  /*0000*/  LDC R1, c[0x0][0x37c] ;  /* 0x0000df00ff017b82 */ /* 0x000e220000000800 */
[----:B------:R-:W1:Y:S01]  /*0010*/  S2R R0, SR_TID.Y ;  /* 0x0000000000007919 */ /* 0x000e620000002200 */
[----:B------:R-:W2:Y:S06]  /*0020*/  LDCU UR5, c[0x0][0x2fc] ;  /* 0x00005f80ff0577ac */ /* 0x000eac0008000800 */
[----:B------:R-:W3:Y:S01]  /*0030*/  LDC R2, c[0x0][0x360] ;  /* 0x0000d800ff027b82 */ /* 0x000ee20000000800 */
[----:B0-----:R-:W-:Y:S01]  /*0040*/  VIADD R1, R1, 0xfffffff0 ;  /* 0xfffffff001017836 */ /* 0x001fe20000000000 */
[----:B------:R-:W3:Y:S01]  /*0050*/  S2R R5, SR_TID.X ;  /* 0x0000000000057919 */ /* 0x000ee20000002100 */
[----:B------:R-:W0:Y:S05]  /*0060*/  LDCU UR4, c[0x0][0x2f8] ;  /* 0x00005f00ff0477ac */ /* 0x000e2a0008000800 */
[----:B------:R-:W1:Y:S08]  /*0070*/  S2UR UR7, SR_CTAID.Y ;  /* 0x00000000000779c3 */ /* 0x000e700000002600 */
[----:B------:R-:W1:Y:S01]  /*0080*/  LDC R3, c[0x0][0x364] ;  /* 0x0000d900ff037b82 */ /* 0x000e620000000800 */
[----:B0-----:R-:W-:-:S07]  /*0090*/  IADD3 R6, P1, PT, R1, UR4, RZ ;  /* 0x0000000401067c10 */ /* 0x001fce000ff3e0ff */
[----:B------:R-:W3:Y:S01]  /*00a0*/  S2UR UR6, SR_CTAID.X ;  /* 0x00000000000679c3 */ /* 0x000ee20000002500 */
[----:B--2---:R-:W-:Y:S02]  /*00b0*/  IMAD.X R7, RZ, RZ, UR5, P1 ;  /* 0x00000005ff077e24 */ /* 0x004fe400088e06ff */
[----:B-1----:R-:W-:-:S05]  /*00c0*/  IMAD R3, R3, UR7, R0 ;  /* 0x0000000703037c24 */ /* 0x002fca000f8e0200 */
[----:B------:R-:W-:Y:S01]  /*00d0*/  ISETP.GT.U32.AND P0, PT, R3, 0x9, PT ;  /* 0x000000090300780c */ /* 0x000fe20003f04070 */
[----:B---3--:R-:W-:-:S05]  /*00e0*/  IMAD R2, R2, UR6, R5 ;  /* 0x0000000602027c24 */ /* 0x008fca000f8e0205 */
[----:B------:R-:W-:-:S13]  /*00f0*/  ISETP.GT.OR P0, PT, R2, 0x9, P0 ;  /* 0x000000090200780c */ /* 0x000fda0000704670 */
[----:B------:R-:W-:Y:S05]  /*0100*/  @P0 EXIT ;  /* 0x000000000000094d */ /* 0x000fea0003800000 */
[----:B------:R-:W-:Y:S01]  /*0110*/  MOV R8, 0x0 ;  /* 0x0000000000087802 */ /* 0x000fe20000000f00 */
[----:B------:R-:W-:Y:S01]  /*0120*/  IMAD R0, R2, R3, RZ ;  /* 0x0000000302007224 */ /* 0x000fe200078e02ff */
[----:B------:R0:W-:Y:S01]  /*0130*/  STL.64 [R1], R2 ;  /* 0x0000000201007387 */ /* 0x0001e20000100a00 */
[----:B------:R-:W1:Y:S03]  /*0140*/  LDCU.64 UR4, c[0x4][0x8] ;  /* 0x01000100ff0477ac */ /* 0x000e660008000a00 */
[----:B------:R0:W-:Y:S01]  /*0150*/  STL [R1+0x8], R0 ;  /* 0x0000080001007387 */ /* 0x0001e20000100800 */
[----:B------:R-:W2:Y:S01]  /*0160*/  LDC.64 R8, c[0x4][R8] ;  /* 0x0100000008087b82 */ /* 0x000ea20000000a00 */
[----:B-1----:R-:W-:Y:S01]  /*0170*/  MOV R4, UR4 ;  /* 0x0000000400047c02 */ /* 0x002fe20008000f00 */
[----:B0-----:R-:W-:-:S07]  /*0180*/  IMAD.U32 R5, RZ, RZ, UR5 ;  /* 0x00000005ff057e24 */ /* 0x001fce000f8e00ff */
[----:B------:R-:W-:-:S07]  /*0190*/  LEPC R20, `(.L_x_0) ;  /* 0x000000001014794e */ /* 0x000fce0000000000 */
[----:B--2---:R-:W-:Y:S05]  /*01a0*/  CALL.ABS.NOINC R8 ;  /* 0x0000000008007343 */ /* 0x004fea0003c00000 */
.L_x_0:
[----:B------:R-:W-:Y:S05]  /*01b0*/  EXIT ;  /* 0x000000000000794d */ /* 0x000fea0003800000 */
.L_x_1:
[----:B------:R-:W-:-:S00]  /*01c0*/  BRA `(.L_x_1) ;  /* 0xfffffffc00fc7947 */ /* 0x000fc0000383ffff */
[----:B------:R-:W-:-:S00]  /*01d0*/  NOP ;  /* 0x0000000000007918 */ /* 0x000fc00000000000 */
        /* <DEDUP_REMOVED lines=10> */
.L_x_2:


//--------------------- .nv.global.init           --------------------------
	.section	.nv.global.init,"aw",@progbits
.nv.global.init:
	.type		$str,@object
	.size		$str,(.L_0 - $str)
$str:
        /*0000*/ 	.byte	0x25, 0x64, 0x20, 0x78, 0x20, 0x25, 0x64, 0x20, 0x3d, 0x20, 0x25, 0x64, 0x0a, 0x00
.L_0:


//--------------------- .nv.shared.reserved.0     --------------------------
	.section	.nv.shared.reserved.0,"aw",@nobits
	.weak		__nv_reservedSMEM_offset_0_alias
	.size		__nv_reservedSMEM_offset_0_alias, 0, 64
	.other		__nv_reservedSMEM_offset_0_alias,@"STO_CUDA_RESERVED_SHARED STV_DEFAULT"
__nv_reservedSMEM_offset_0_alias:
	.zero		0
	.zero		64


//--------------------- .nv.constant0._Z26print_multiplication_tablev --------------------------
	.section	.nv.constant0._Z26print_multiplication_tablev,"a",@progbits
	.sectionflags	@""
	.align	4
.nv.constant0._Z26print_multiplication_tablev:
	.zero		896


//--------------------- SYMBOLS --------------------------

	.type		.nv.reservedSmem.offset0,@object
	.size		.nv.reservedSmem.offset0,0x4
	.type		vprintf,@function
